	.headerflags	@"EF_CUDA_TEXMODE_UNIFIED EF_CUDA_64BIT_ADDRESS EF_CUDA_ACCELERATORS EF_CUDA_SM90 EF_CUDA_VIRTUAL_SM(EF_CUDA_SM90)"
	.elftype	@"ET_EXEC"


//--------------------- .nv.info                  --------------------------
	.section	.nv.info,"",@"SHT_CUDA_INFO"
	.align	4


	//----- nvinfo : EIATTR_REGCOUNT
	.align		4
        /*0000*/ 	.byte	0x04, 0x2f
        /*0002*/ 	.short	(.L_1 - .L_0)
	.align		4
.L_0:
        /*0004*/ 	.word	index@(triton_poi_fused_add_convolution_mul_2)
        /*0008*/ 	.word	0x0000001f


	//----- nvinfo : EIATTR_MIN_STACK_SIZE
	.align		4
.L_1:
        /*000c*/ 	.byte	0x04, 0x12
        /*000e*/ 	.short	(.L_3 - .L_2)
	.align		4
.L_2:
        /*0010*/ 	.word	index@(triton_poi_fused_add_convolution_mul_2)
        /*0014*/ 	.word	0x00000000


	//----- nvinfo : EIATTR_FRAME_SIZE
	.align		4
.L_3:
        /*0018*/ 	.byte	0x04, 0x11
        /*001a*/ 	.short	(.L_5 - .L_4)
	.align		4
.L_4:
        /*001c*/ 	.word	index@(triton_poi_fused_add_convolution_mul_2)
        /*0020*/ 	.word	0x00000000


	//----- nvinfo : EIATTR_MIN_STACK_SIZE
	.align		4
.L_5:
        /*0024*/ 	.byte	0x04, 0x12
        /*0026*/ 	.short	(.L_7 - .L_6)
	.align		4
.L_6:
        /*0028*/ 	.word	index@(triton_poi_fused_add_convolution_mul_2)
        /*002c*/ 	.word	0x00000000
.L_7:


//--------------------- .nv.info.triton_poi_fused_add_convolution_mul_2 --------------------------
	.section	.nv.info.triton_poi_fused_add_convolution_mul_2,"",@"SHT_CUDA_INFO"
	.sectionflags	@""
	.align	4


	//----- nvinfo : EIATTR_CUDA_API_VERSION
	.align		4
        /*0000*/ 	.byte	0x04, 0x37
        /*0002*/ 	.short	(.L_9 - .L_8)
.L_8:
        /*0004*/ 	.word	0x0000007c


	//----- nvinfo : EIATTR_KPARAM_INFO
	.align		4
.L_9:
        /*0008*/ 	.byte	0x04, 0x17
        /*000a*/ 	.short	(.L_11 - .L_10)
.L_10:
        /*000c*/ 	.word	0x00000000
        /*0010*/ 	.short	0x0008
        /*0012*/ 	.short	0x0040
        /*0014*/ 	.byte	0x00, 0xf0, 0x11, 0x00


	//----- nvinfo : EIATTR_KPARAM_INFO
	.align		4
.L_11:
        /*0018*/ 	.byte	0x04, 0x17
        /*001a*/ 	.short	(.L_13 - .L_12)
.L_12:
        /*001c*/ 	.word	0x00000000
        /*0020*/ 	.short	0x0007
        /*0022*/ 	.short	0x0038
        /*0024*/ 	.byte	0x00, 0xf4, 0x21, 0x00


	//----- nvinfo : EIATTR_KPARAM_INFO
	.align		4
.L_13:
        /*0028*/ 	.byte	0x04, 0x17
        /*002a*/ 	.short	(.L_15 - .L_14)
.L_14:
        /*002c*/ 	.word	0x00000000
        /*0030*/ 	.short	0x0006
        /*0032*/ 	.short	0x0030
        /*0034*/ 	.byte	0x00, 0xf4, 0x21, 0x00


	//----- nvinfo : EIATTR_KPARAM_INFO
	.align		4
.L_15:
        /*0038*/ 	.byte	0x04, 0x17
        /*003a*/ 	.short	(.L_17 - .L_16)
.L_16:
        /*003c*/ 	.word	0x00000000
        /*0040*/ 	.short	0x0005
        /*0042*/ 	.short	0x0028
        /*0044*/ 	.byte	0x00, 0xf4, 0x21, 0x00


	//----- nvinfo : EIATTR_KPARAM_INFO
	.align		4
.L_17:
        /*0048*/ 	.byte	0x04, 0x17
        /*004a*/ 	.short	(.L_19 - .L_18)
.L_18:
        /*004c*/ 	.word	0x00000000
        /*0050*/ 	.short	0x0004
        /*0052*/ 	.short	0x0020
        /*0054*/ 	.byte	0x00, 0xf4, 0x21, 0x00


	//----- nvinfo : EIATTR_KPARAM_INFO
	.align		4
.L_19:
        /*0058*/ 	.byte	0x04, 0x17
        /*005a*/ 	.short	(.L_21 - .L_20)
.L_20:
        /*005c*/ 	.word	0x00000000
        /*0060*/ 	.short	0x0003
        /*0062*/ 	.short	0x0018
        /*0064*/ 	.byte	0x00, 0xf4, 0x21, 0x00


	//----- nvinfo : EIATTR_KPARAM_INFO
	.align		4
.L_21:
        /*0068*/ 	.byte	0x04, 0x17
        /*006a*/ 	.short	(.L_23 - .L_22)
.L_22:
        /*006c*/ 	.word	0x00000000
        /*0070*/ 	.short	0x0002
        /*0072*/ 	.short	0x0010
        /*0074*/ 	.byte	0x00, 0xf4, 0x21, 0x00


	//----- nvinfo : EIATTR_KPARAM_INFO
	.align		4
.L_23:
        /*0078*/ 	.byte	0x04, 0x17
        /*007a*/ 	.short	(.L_25 - .L_24)
.L_24:
        /*007c*/ 	.word	0x00000000
        /*0080*/ 	.short	0x0001
        /*0082*/ 	.short	0x0008
        /*0084*/ 	.byte	0x00, 0xf4, 0x21, 0x00


	//----- nvinfo : EIATTR_KPARAM_INFO
	.align		4
.L_25:
        /*0088*/ 	.byte	0x04, 0x17
        /*008a*/ 	.short	(.L_27 - .L_26)
.L_26:
        /*008c*/ 	.word	0x00000000
        /*0090*/ 	.short	0x0000
        /*0092*/ 	.short	0x0000
        /*0094*/ 	.byte	0x00, 0xf4, 0x21, 0x00


	//----- nvinfo : EIATTR_SPARSE_MMA_MASK
	.align		4
.L_27:
        /*0098*/ 	.byte	0x03, 0x50
        /*009a*/ 	.short	0x0000


	//----- nvinfo : EIATTR_MAXREG_COUNT
	.align		4
        /*009c*/ 	.byte	0x03, 0x1b
        /*009e*/ 	.short	0x00ff


	//----- nvinfo : EIATTR_EXIT_INSTR_OFFSETS
	.align		4
        /*00a0*/ 	.byte	0x04, 0x1c
        /*00a2*/ 	.short	(.L_29 - .L_28)


	//   ....[0]....
.L_28:
        /*00a4*/ 	.word	0x00000470


	//   ....[1]....
        /*00a8*/ 	.word	0x00000490


	//----- nvinfo : EIATTR_REQNTID
	.align		4
.L_29:
        /*00ac*/ 	.byte	0x04, 0x10
        /*00ae*/ 	.short	(.L_31 - .L_30)
.L_30:
        /*00b0*/ 	.word	0x00000080
        /*00b4*/ 	.word	0x00000001
        /*00b8*/ 	.word	0x00000001


	//----- nvinfo : EIATTR_CBANK_PARAM_SIZE
	.align		4
.L_31:
        /*00bc*/ 	.byte	0x03, 0x19
        /*00be*/ 	.short	0x0044


	//----- nvinfo : EIATTR_PARAM_CBANK
	.align		4
        /*00c0*/ 	.byte	0x04, 0x0a
        /*00c2*/ 	.short	(.L_33 - .L_32)
	.align		4
.L_32:
        /*00c4*/ 	.word	index@(.nv.constant0.triton_poi_fused_add_convolution_mul_2)
        /*00c8*/ 	.short	0x0210
        /*00ca*/ 	.short	0x0044


	//----- nvinfo : EIATTR_SW_WAR
	.align		4
.L_33:
        /*00cc*/ 	.byte	0x04, 0x36
        /*00ce*/ 	.short	(.L_35 - .L_34)
.L_34:
        /*00d0*/ 	.word	0x00000008
.L_35:


//--------------------- .nv.callgraph             --------------------------
	.section	.nv.callgraph,"",@"SHT_CUDA_CALLGRAPH"
	.align	4
	.sectionentsize	8
	.align		4
        /*0000*/ 	.word	0x00000000
	.align		4
        /*0004*/ 	.word	0xffffffff
	.align		4
        /*0008*/ 	.word	0x00000000
	.align		4
        /*000c*/ 	.word	0xfffffffe
	.align		4
        /*0010*/ 	.word	0x00000000
	.align		4
        /*0014*/ 	.word	0xfffffffd
	.align		4
        /*0018*/ 	.word	0x00000000
	.align		4
        /*001c*/ 	.word	0xfffffffc


//--------------------- .text.triton_poi_fused_add_convolution_mul_2 --------------------------
	.section	.text.triton_poi_fused_add_convolution_mul_2,"ax",@progbits
	.align	128
        .global         triton_poi_fused_add_convolution_mul_2
        .type           triton_poi_fused_add_convolution_mul_2,@function
        .size           triton_poi_fused_add_convolution_mul_2,(.L_x_1 - triton_poi_fused_add_convolution_mul_2)
        .other          triton_poi_fused_add_convolution_mul_2,@"STO_CUDA_ENTRY STV_DEFAULT"
triton_poi_fused_add_convolution_mul_2:
.text.triton_poi_fused_add_convolution_mul_2:
[----:B------:R-:W0:Y:S01]  /*0000*/  LDC R1, c[0x0][0x28] ;  /* 0x00000a00ff017b82 */ /* 0x000e220000000800 */
[----:B------:R-:W1:Y:S07]  /*0010*/  S2R R0, SR_TID.X ;  /* 0x0000000000007919 */ /* 0x000e6e0000002100 */
[----:B------:R-:W2:Y:S01]  /*0020*/  LDC.64 R16, c[0x0][0x230] ;  /* 0x00008c00ff107b82 */ /* 0x000ea20000000a00 */
[----:B------:R-:W-:Y:S01]  /*0030*/  HFMA2.MMA R25, -RZ, RZ, 0, 0 ;  /* 0x00000000ff197435 */ /* 0x000fe200000001ff */
[----:B------:R-:W-:Y:S01]  /*0040*/  CS2R R8, SRZ ;  /* 0x0000000000087805 */ /* 0x000fe2000001ff00 */
[----:B------:R-:W3:Y:S01]  /*0050*/  S2R R23, SR_CTAID.X ;  /* 0x0000000000177919 */ /* 0x000ee20000002500 */
[----:B------:R-:W-:Y:S01]  /*0060*/  MOV R22, RZ ;  /* 0x000000ff00167202 */ /* 0x000fe20000000f00 */
[----:B------:R-:W-:-:S03]  /*0070*/  ULDC.64 UR4, c[0x0][0x208] ;  /* 0x0000820000047ab9 */ /* 0x000fc60000000a00 */
[----:B------:R-:W4:Y:S08]  /*0080*/  LDC.64 R4, c[0x0][0x238] ;  /* 0x00008e00ff047b82 */ /* 0x000f300000000a00 */
[----:B------:R-:W5:Y:S08]  /*0090*/  LDC.64 R20, c[0x0][0x240] ;  /* 0x00009000ff147b82 */ /* 0x000f700000000a00 */
[----:B------:R-:W2:Y:S01]  /*00a0*/  LDC.64 R10, c[0x0][0x218] ;  /* 0x00008600ff0a7b82 */ /* 0x000ea20000000a00 */
[----:B-1----:R-:W-:-:S07]  /*00b0*/  SHF.L.U32 R0, R0, 0x1, RZ ;  /* 0x0000000100007819 */ /* 0x002fce00000006ff */
[----:B------:R-:W1:Y:S01]  /*00c0*/  LDC.64 R12, c[0x0][0x220] ;  /* 0x00008800ff0c7b82 */ /* 0x000e620000000a00 */
[----:B---3--:R-:W-:Y:S02]  /*00d0*/  SHF.R.S32.HI R2, RZ, 0x17, R23 ;  /* 0x00000017ff027819 */ /* 0x008fe40000011417 */
[----:B------:R-:W-:Y:S02]  /*00e0*/  LOP3.LUT R0, R0, 0xfe, RZ, 0xc0, !PT ;  /* 0x000000fe00007812 */ /* 0x000fe400078ec0ff */
[----:B------:R-:W-:Y:S01]  /*00f0*/  SGXT R2, R2, 0x1 ;  /* 0x000000010202781a */ /* 0x000fe20000000200 */
[----:B-----5:R-:W3:Y:S01]  /*0100*/  LDG.E R24, desc[UR4][R20.64+0x4] ;  /* 0x0000040414187981 */ /* 0x020ee2000c1e1900 */
[----:B------:R-:W-:Y:S01]  /*0110*/  LEA R23, R23, R0, 0x8 ;  /* 0x0000000017177211 */ /* 0x000fe200078e40ff */
[----:B------:R-:W5:Y:S02]  /*0120*/  LDC.64 R14, c[0x0][0x228] ;  /* 0x00008a00ff0e7b82 */ /* 0x000f640000000a00 */
[----:B------:R-:W3:Y:S01]  /*0130*/  LDG.E R26, desc[UR4][R20.64+0x8] ;  /* 0x00000804141a7981 */ /* 0x000ee2000c1e1900 */
[----:B------:R-:W-:-:S02]  /*0140*/  LEA.HI R0, R2, R23, RZ, 0x4 ;  /* 0x0000001702007211 */ /* 0x000fc400078f20ff */
[----:B------:R-:W-:Y:S01]  /*0150*/  ISETP.GE.AND P0, PT, R23, 0x100, PT ;  /* 0x000001001700780c */ /* 0x000fe20003f06270 */
[----:B------:R-:W3:Y:S01]  /*0160*/  LDG.E R28, desc[UR4][R20.64+0x10] ;  /* 0x00001004141c7981 */ /* 0x000ee2000c1e1900 */
[----:B------:R-:W-:Y:S01]  /*0170*/  SHF.R.S32.HI R0, RZ, 0x4, R0 ;  /* 0x00000004ff007819 */ /* 0x000fe20000011400 */
[----:B------:R-:W1:Y:S03]  /*0180*/  LDC.64 R2, c[0x0][0x210] ;  /* 0x00008400ff027b82 */ /* 0x000e660000000a00 */
[----:B------:R-:W-:-:S04]  /*0190*/  LEA.HI R6, R0, R0, RZ, 0x2 ;  /* 0x0000000000067211 */ /* 0x000fc800078f10ff */
[----:B------:R-:W-:-:S04]  /*01a0*/  LOP3.LUT R7, R6, 0xfffffffc, RZ, 0xc0, !PT ;  /* 0xfffffffc06077812 */ /* 0x000fc800078ec0ff */
[----:B------:R-:W-:Y:S01]  /*01b0*/  IADD3 R7, R0, -R7, RZ ;  /* 0x8000000700077210 */ /* 0x000fe20007ffe0ff */
[----:B----4-:R-:W-:Y:S01]  /*01c0*/  IMAD.WIDE R18, R23, 0x4, R4 ;  /* 0x0000000417127825 */ /* 0x010fe200078e0204 */
[----:B------:R-:W4:Y:S03]  /*01d0*/  LDG.E R0, desc[UR4][R20.64] ;  /* 0x0000000414007981 */ /* 0x000f26000c1e1900 */
[----:B--2---:R-:W-:Y:S01]  /*01e0*/  IMAD.WIDE R16, R7, 0x4, R16 ;  /* 0x0000000407107825 */ /* 0x004fe200078e0210 */
[----:B------:R-:W-:-:S04]  /*01f0*/  CS2R R6, SRZ ;  /* 0x0000000000067805 */ /* 0x000fc8000001ff00 */
[----:B------:R-:W2:Y:S01]  /*0200*/  @!P0 LDG.E.EL R25, desc[UR4][R16.64] ;  /* 0x0000000410198981 */ /* 0x000ea2000c2e1900 */
[----:B01----:R-:W-:-:S03]  /*0210*/  IMAD.WIDE R2, R23, 0x4, R2 ;  /* 0x0000000417027825 */ /* 0x003fc600078e0202 */
[----:B------:R0:W2:Y:S04]  /*0220*/  @!P0 LDG.E.EL R22, desc[UR4][R16.64] ;  /* 0x0000000410168981 */ /* 0x0000a8000c2e1900 */
[----:B------:R-:W2:Y:S04]  /*0230*/  @!P0 LDG.E.64 R8, desc[UR4][R2.64] ;  /* 0x0000000402088981 */ /* 0x000ea8000c1e1b00 */
[----:B------:R1:W4:Y:S01]  /*0240*/  @!P0 LDG.E.64 R6, desc[UR4][R18.64] ;  /* 0x0000000412068981 */ /* 0x000322000c1e1b00 */
[----:B0-----:R-:W-:Y:S01]  /*0250*/  CS2R R16, SRZ ;  /* 0x0000000000107805 */ /* 0x001fe2000001ff00 */
[----:B------:R-:W-:-:S04]  /*0260*/  IMAD.WIDE R12, R23, 0x4, R12 ;  /* 0x00000004170c7825 */ /* 0x000fc800078e020c */
[----:B-----5:R-:W-:Y:S01]  /*0270*/  IMAD.WIDE R14, R23, 0x4, R14 ;  /* 0x00000004170e7825 */ /* 0x020fe200078e020e */
[----:B-1----:R-:W0:Y:S03]  /*0280*/  LDC.64 R18, c[0x0][0x248] ;  /* 0x00009200ff127b82 */ /* 0x002e260000000a00 */
[----:B--2---:R-:W-:Y:S01]  /*0290*/  FADD R4, R25, R8 ;  /* 0x0000000819047221 */ /* 0x004fe20000000000 */
[----:B------:R-:W-:-:S03]  /*02a0*/  FADD R5, R22, R9 ;  /* 0x0000000916057221 */ /* 0x000fc60000000000 */
[C---:B---3--:R-:W-:Y:S01]  /*02b0*/  FMUL R27, R24.reuse, R4 ;  /* 0x00000004181b7220 */ /* 0x048fe20000400000 */
[----:B------:R-:W-:-:S03]  /*02c0*/  FMUL R24, R24, R5 ;  /* 0x0000000518187220 */ /* 0x000fc60000400000 */
[C---:B----4-:R-:W-:Y:S01]  /*02d0*/  FFMA R27, R0.reuse, R6, R27 ;  /* 0x00000006001b7223 */ /* 0x050fe2000000001b */
[----:B------:R-:W-:Y:S01]  /*02e0*/  FFMA R0, R0, R7, R24 ;  /* 0x0000000700007223 */ /* 0x000fe20000000018 */
[C---:B------:R-:W-:Y:S01]  /*02f0*/  IMAD.WIDE R6, R23.reuse, 0x4, R10 ;  /* 0x0000000417067825 */ /* 0x040fe200078e020a */
[----:B------:R-:W-:Y:S02]  /*0300*/  CS2R R8, SRZ ;  /* 0x0000000000087805 */ /* 0x000fe4000001ff00 */
[----:B------:R-:W-:Y:S01]  /*0310*/  CS2R R10, SRZ ;  /* 0x00000000000a7805 */ /* 0x000fe2000001ff00 */
[----:B------:R-:W2:Y:S04]  /*0320*/  LDG.E R24, desc[UR4][R20.64+0xc] ;  /* 0x00000c0414187981 */ /* 0x000ea8000c1e1900 */
[----:B------:R-:W3:Y:S04]  /*0330*/  @!P0 LDG.E.64 R16, desc[UR4][R6.64] ;  /* 0x0000000406108981 */ /* 0x000ee8000c1e1b00 */
[----:B------:R-:W4:Y:S04]  /*0340*/  @!P0 LDG.E.64 R8, desc[UR4][R12.64] ;  /* 0x000000040c088981 */ /* 0x000f28000c1e1b00 */
[----:B------:R-:W5:Y:S04]  /*0350*/  @!P0 LDG.E.64 R10, desc[UR4][R14.64] ;  /* 0x000000040e0a8981 */ /* 0x000f68000c1e1b00 */
[----:B------:R1:W-:Y:S01]  /*0360*/  @!P0 STG.E.64 desc[UR4][R2.64], R4 ;  /* 0x0000000402008986 */ /* 0x0003e2000c101b04 */
[----:B0-----:R-:W-:-:S04]  /*0370*/  IMAD.WIDE R18, R23, 0x4, R18 ;  /* 0x0000000417127825 */ /* 0x001fc800078e0212 */
[--C-:B---3--:R-:W-:Y:S01]  /*0380*/  FADD R16, R16, R25.reuse ;  /* 0x0000001910107221 */ /* 0x108fe20000000000 */
[--C-:B------:R-:W-:Y:S01]  /*0390*/  FADD R17, R17, R22.reuse ;  /* 0x0000001611117221 */ /* 0x100fe20000000000 */
[----:B----4-:R-:W-:Y:S01]  /*03a0*/  FADD R8, R8, R25 ;  /* 0x0000001908087221 */ /* 0x010fe20000000000 */
[----:B------:R-:W-:Y:S01]  /*03b0*/  FADD R9, R9, R22 ;  /* 0x0000001609097221 */ /* 0x000fe20000000000 */
[C---:B------:R-:W-:Y:S01]  /*03c0*/  FFMA R27, R26.reuse, R16, R27 ;  /* 0x000000101a1b7223 */ /* 0x040fe2000000001b */
[----:B------:R-:W-:Y:S01]  /*03d0*/  FFMA R0, R26, R17, R0 ;  /* 0x000000111a007223 */ /* 0x000fe20000000000 */
[----:B-----5:R-:W-:Y:S01]  /*03e0*/  FADD R10, R10, R25 ;  /* 0x000000190a0a7221 */ /* 0x020fe20000000000 */
[----:B------:R-:W-:Y:S01]  /*03f0*/  FADD R11, R11, R22 ;  /* 0x000000160b0b7221 */ /* 0x000fe20000000000 */
[----:B------:R1:W-:Y:S01]  /*0400*/  @!P0 STG.E.64 desc[UR4][R6.64], R16 ;  /* 0x0000001006008986 */ /* 0x0003e2000c101b04 */
[C---:B--2---:R-:W-:Y:S01]  /*0410*/  FFMA R27, R24.reuse, R8, R27 ;  /* 0x00000008181b7223 */ /* 0x044fe2000000001b */
[----:B------:R-:W-:-:S02]  /*0420*/  FFMA R0, R24, R9, R0 ;  /* 0x0000000918007223 */ /* 0x000fc40000000000 */
[----:B------:R1:W-:Y:S01]  /*0430*/  @!P0 STG.E.64 desc[UR4][R12.64], R8 ;  /* 0x000000080c008986 */ /* 0x0003e2000c101b04 */
[----:B------:R-:W-:-:S03]  /*0440*/  FFMA R20, R28, R10, R27 ;  /* 0x0000000a1c147223 */ /* 0x000fc6000000001b */
[----:B------:R1:W-:Y:S01]  /*0450*/  @!P0 STG.E.64 desc[UR4][R14.64], R10 ;  /* 0x0000000a0e008986 */ /* 0x0003e2000c101b04 */
[----:B------:R-:W-:Y:S01]  /*0460*/  FFMA R21, R28, R11, R0 ;  /* 0x0000000b1c157223 */ /* 0x000fe20000000000 */
[----:B------:R-:W-:Y:S06]  /*0470*/  @P0 EXIT ;  /* 0x000000000000094d */ /* 0x000fec0003800000 */
[----:B------:R-:W-:Y:S01]  /*0480*/  STG.E.64 desc[UR4][R18.64], R20 ;  /* 0x0000001412007986 */ /* 0x000fe2000c101b04 */
[----:B------:R-:W-:Y:S05]  /*0490*/  EXIT ;  /* 0x000000000000794d */ /* 0x000fea0003800000 */
.L_x_0:
[----:B------:R-:W-:-:S00]  /*04a0*/  BRA `(.L_x_0) ;  /* 0xfffffffc00fc7947 */ /* 0x000fc0000383ffff */
[----:B------:R-:W-:-:S00]  /*04b0*/  NOP ;  /* 0x0000000000007918 */ /* 0x000fc00000000000 */
        /* <DEDUP_REMOVED lines=12> */
.L_x_1:


//--------------------- .nv.constant0.triton_poi_fused_add_convolution_mul_2 --------------------------
	.section	.nv.constant0.triton_poi_fused_add_convolution_mul_2,"a",@progbits
	.sectionflags	@""
	.align	4
.nv.constant0.triton_poi_fused_add_convolution_mul_2:
	.zero		596
